//
// Generated by NVIDIA NVVM Compiler
//
// Compiler Build ID: CL-36424714
// Cuda compilation tools, release 13.0, V13.0.88
// Based on NVVM 20.0.0
//

.version 9.0
.target sm_100
.address_size 64

	// .globl	_Z13blelloch_scanPfS_j
.extern .shared .align 16 .b8 scratch[];

.visible .entry _Z13blelloch_scanPfS_j(
	.param .u64 .ptr .align 1 _Z13blelloch_scanPfS_j_param_0,
	.param .u64 .ptr .align 1 _Z13blelloch_scanPfS_j_param_1,
	.param .u32 _Z13blelloch_scanPfS_j_param_2
)
{
	.reg .pred 	%p<8>;
	.reg .b32 	%r<38>;
	.reg .b32 	%f<12>;
	.reg .b64 	%rd<9>;

	ld.param.u64 	%rd1, [_Z13blelloch_scanPfS_j_param_0];
	ld.param.u64 	%rd2, [_Z13blelloch_scanPfS_j_param_1];
	ld.param.u32 	%r12, [_Z13blelloch_scanPfS_j_param_2];
	mov.u32 	%r1, %tid.x;
	mov.u32 	%r13, %ctaid.x;
	mov.u32 	%r2, %ntid.x;
	mad.lo.s32 	%r3, %r13, %r2, %r1;
	setp.ge.u32 	%p1, %r3, %r12;
	mov.f32 	%f11, 0f00000000;
	@%p1 bra 	$L__BB0_2;
	cvta.to.global.u64 	%rd3, %rd1;
	mul.wide.u32 	%rd4, %r3, 4;
	add.s64 	%rd5, %rd3, %rd4;
	ld.global.f32 	%f11, [%rd5];
$L__BB0_2:
	shl.b32 	%r15, %r1, 2;
	mov.u32 	%r16, scratch;
	add.s32 	%r4, %r16, %r15;
	st.shared.f32 	[%r4], %f11;
	bar.sync 	0;
	shl.b32 	%r17, %r1, 1;
	add.s32 	%r5, %r17, 2;
	mov.b32 	%r36, 1;
$L__BB0_3:
	mul.lo.s32 	%r7, %r5, %r36;
	add.s32 	%r18, %r7, -1;
	setp.ge.u32 	%p2, %r18, %r2;
	@%p2 bra 	$L__BB0_5;
	sub.s32 	%r19, %r7, %r36;
	shl.b32 	%r20, %r19, 2;
	add.s32 	%r22, %r16, %r20;
	ld.shared.f32 	%f4, [%r22+-4];
	shl.b32 	%r23, %r36, 2;
	add.s32 	%r24, %r22, %r23;
	ld.shared.f32 	%f5, [%r24+-4];
	add.f32 	%f6, %f4, %f5;
	st.shared.f32 	[%r24+-4], %f6;
	bar.sync 	0;
$L__BB0_5:
	shl.b32 	%r36, %r36, 1;
	setp.le.u32 	%p3, %r36, %r2;
	@%p3 bra 	$L__BB0_3;
	setp.ne.s32 	%p4, %r1, 0;
	@%p4 bra 	$L__BB0_8;
	shl.b32 	%r25, %r2, 2;
	add.s32 	%r27, %r16, %r25;
	mov.b32 	%r28, 0;
	st.shared.u32 	[%r27+-4], %r28;
$L__BB0_8:
	bar.sync 	0;
	mov.u32 	%r37, %r2;
$L__BB0_9:
	mul.lo.s32 	%r10, %r5, %r37;
	add.s32 	%r29, %r10, -1;
	setp.ge.u32 	%p5, %r29, %r2;
	@%p5 bra 	$L__BB0_11;
	sub.s32 	%r30, %r10, %r37;
	shl.b32 	%r31, %r10, 2;
	add.s32 	%r33, %r16, %r31;
	ld.shared.f32 	%f7, [%r33+-4];
	shl.b32 	%r34, %r30, 2;
	add.s32 	%r35, %r16, %r34;
	ld.shared.f32 	%f8, [%r35+-4];
	add.f32 	%f9, %f7, %f8;
	st.shared.f32 	[%r33+-4], %f9;
	st.shared.f32 	[%r35+-4], %f7;
	bar.sync 	0;
$L__BB0_11:
	shr.u32 	%r11, %r37, 1;
	setp.gt.u32 	%p6, %r37, 1;
	mov.u32 	%r37, %r11;
	@%p6 bra 	$L__BB0_9;
	setp.ge.u32 	%p7, %r3, %r12;
	@%p7 bra 	$L__BB0_14;
	ld.shared.f32 	%f10, [%r4];
	cvta.to.global.u64 	%rd6, %rd2;
	mul.wide.u32 	%rd7, %r3, 4;
	add.s64 	%rd8, %rd6, %rd7;
	st.global.f32 	[%rd8], %f10;
$L__BB0_14:
	ret;

}


// ===== COMPILED SASS (sm_100) =====

	.target	sm_100

	.elftype	@"ET_EXEC"


//--------------------- .note.nv.tkinfo           --------------------------
	.section	.note.nv.tkinfo,"",@"SHT_NOTE"
	.sectionflags	@"SHF_NOTE_NV_TKINFO"
	.tkinfo
        /*0018*/ 	.word	0x00000002
        /*0030*/ 	.string	""
        /*0030*/ 	.string	"ptxas"
        /*0030*/ 	.string	"Cuda compilation tools, release 13.0, V13.0.88"
        /*0030*/ 	.string	"Build cuda_13.0.r13.0/compiler.36424714_0"
        /*0030*/ 	.string	"-arch sm_100 -m 64 "



//--------------------- .note.nv.cuinfo           --------------------------
	.section	.note.nv.cuinfo,"",@"SHT_NOTE"
	.sectionflags	@"SHF_NOTE_NV_CUINFO"
        /*0018*/ 	.short	0x0002
        /*001a*/ 	.short	0x0064
        /*001c*/ 	.short	0x0082
	.zero		2


//--------------------- .nv.info                  --------------------------
	.section	.nv.info,"",@"SHT_CUDA_INFO"
	.align	4


	//----- nvinfo : EIATTR_REGCOUNT
	.align		4
        /*0000*/ 	.byte	0x04, 0x2f
        /*0002*/ 	.short	(.L_1 - .L_0)
	.align		4
.L_0:
        /*0004*/ 	.word	index@(_Z13blelloch_scanPfS_j)
        /*0008*/ 	.word	0x0000000d


	//----- nvinfo : EIATTR_FRAME_SIZE
	.align		4
.L_1:
        /*000c*/ 	.byte	0x04, 0x11
        /*000e*/ 	.short	(.L_3 - .L_2)
	.align		4
.L_2:
        /*0010*/ 	.word	index@(_Z13blelloch_scanPfS_j)
        /*0014*/ 	.word	0x00000000


	//----- nvinfo : EIATTR_MIN_STACK_SIZE
	.align		4
.L_3:
        /*0018*/ 	.byte	0x04, 0x12
        /*001a*/ 	.short	(.L_5 - .L_4)
	.align		4
.L_4:
        /*001c*/ 	.word	index@(_Z13blelloch_scanPfS_j)
        /*0020*/ 	.word	0x00000000
.L_5:


//--------------------- .nv.compat                --------------------------
	.section	.nv.compat,"",@"SHT_CUDA_COMPAT_INFO"
	.align	4
        /*0000*/ 	.byte	0x02, 0x09, 0x00, 0x00, 0x02, 0x02, 0x01, 0x00, 0x02, 0x05, 0x05, 0x00, 0x03, 0x07, 0x01, 0x01
        /*0010*/ 	.byte	0x02, 0x03, 0x00, 0x00, 0x02, 0x06, 0x01, 0x00, 0x04, 0x0b, 0x08, 0x00, 0x09, 0x00, 0x00, 0x00
        /*0020*/ 	.byte	0x00, 0x00, 0x00, 0x00


//--------------------- .nv.info._Z13blelloch_scanPfS_j --------------------------
	.section	.nv.info._Z13blelloch_scanPfS_j,"",@"SHT_CUDA_INFO"
	.sectionflags	@""
	.align	4


	//----- nvinfo : EIATTR_CUDA_API_VERSION
	.align		4
        /*0000*/ 	.byte	0x04, 0x37
        /*0002*/ 	.short	(.L_7 - .L_6)
.L_6:
        /*0004*/ 	.word	0x00000082


	//----- nvinfo : EIATTR_KPARAM_INFO
	.align		4
.L_7:
        /*0008*/ 	.byte	0x04, 0x17
        /*000a*/ 	.short	(.L_9 - .L_8)
.L_8:
        /*000c*/ 	.word	0x00000000
        /*0010*/ 	.short	0x0002
        /*0012*/ 	.short	0x0010
        /*0014*/ 	.byte	0x00, 0xf0, 0x11, 0x00


	//----- nvinfo : EIATTR_KPARAM_INFO
	.align		4
.L_9:
        /*0018*/ 	.byte	0x04, 0x17
        /*001a*/ 	.short	(.L_11 - .L_10)
.L_10:
        /*001c*/ 	.word	0x00000000
        /*0020*/ 	.short	0x0001
        /*0022*/ 	.short	0x0008
        /*0024*/ 	.byte	0x00, 0xf5, 0x21, 0x00


	//----- nvinfo : EIATTR_KPARAM_INFO
	.align		4
.L_11:
        /*0028*/ 	.byte	0x04, 0x17
        /*002a*/ 	.short	(.L_13 - .L_12)
.L_12:
        /*002c*/ 	.word	0x00000000
        /*0030*/ 	.short	0x0000
        /*0032*/ 	.short	0x0000
        /*0034*/ 	.byte	0x00, 0xf5, 0x21, 0x00


	//----- nvinfo : EIATTR_SPARSE_MMA_MASK
	.align		4
.L_13:
        /*0038*/ 	.byte	0x03, 0x50
        /*003a*/ 	.short	0x0000


	//----- nvinfo : EIATTR_MAXREG_COUNT
	.align		4
        /*003c*/ 	.byte	0x03, 0x1b
        /*003e*/ 	.short	0x00ff


	//----- nvinfo : EIATTR_NUM_BARRIERS
	.align		4
        /*0040*/ 	.byte	0x02, 0x4c
        /*0042*/ 	.byte	0x01
	.zero		1


	//----- nvinfo : EIATTR_MERCURY_ISA_VERSION
	.align		4
        /*0044*/ 	.byte	0x03, 0x5f
        /*0046*/ 	.short	0x0101


	//----- nvinfo : EIATTR_VRC_CTA_INIT_COUNT
	.align		4
        /*0048*/ 	.byte	0x02, 0x4a
	.zero		1
	.zero		1


	//----- nvinfo : EIATTR_EXIT_INSTR_OFFSETS
	.align		4
        /*004c*/ 	.byte	0x04, 0x1c
        /*004e*/ 	.short	(.L_15 - .L_14)


	//   ....[0]....
.L_14:
        /*0050*/ 	.word	0x000003f0


	//   ....[1]....
        /*0054*/ 	.word	0x00000440


	//----- nvinfo : EIATTR_CRS_STACK_SIZE
	.align		4
.L_15:
        /*0058*/ 	.byte	0x04, 0x1e
        /*005a*/ 	.short	(.L_17 - .L_16)
.L_16:
        /*005c*/ 	.word	0x00000000


	//----- nvinfo : EIATTR_CBANK_PARAM_SIZE
	.align		4
.L_17:
        /*0060*/ 	.byte	0x03, 0x19
        /*0062*/ 	.short	0x0014


	//----- nvinfo : EIATTR_PARAM_CBANK
	.align		4
        /*0064*/ 	.byte	0x04, 0x0a
        /*0066*/ 	.short	(.L_19 - .L_18)
	.align		4
.L_18:
        /*0068*/ 	.word	index@(.nv.constant0._Z13blelloch_scanPfS_j)
        /*006c*/ 	.short	0x0380
        /*006e*/ 	.short	0x0014


	//----- nvinfo : EIATTR_SW_WAR
	.align		4
.L_19:
        /*0070*/ 	.byte	0x04, 0x36
        /*0072*/ 	.short	(.L_21 - .L_20)
.L_20:
        /*0074*/ 	.word	0x00000008
.L_21:


//--------------------- .nv.callgraph             --------------------------
	.section	.nv.callgraph,"",@"SHT_CUDA_CALLGRAPH"
	.align	4
	.sectionentsize	8
	.align		4
        /*0000*/ 	.word	0x00000000
	.align		4
        /*0004*/ 	.word	0xffffffff
	.align		4
        /*0008*/ 	.word	0x00000000
	.align		4
        /*000c*/ 	.word	0xfffffffe
	.align		4
        /*0010*/ 	.word	0x00000000
	.align		4
        /*0014*/ 	.word	0xfffffffd
	.align		4
        /*0018*/ 	.word	0x00000000
	.align		4
        /*001c*/ 	.word	0xfffffffc


//--------------------- .text._Z13blelloch_scanPfS_j --------------------------
	.section	.text._Z13blelloch_scanPfS_j,"ax",@progbits
	.align	128
        .global         _Z13blelloch_scanPfS_j
        .type           _Z13blelloch_scanPfS_j,@function
        .size           _Z13blelloch_scanPfS_j,(.L_x_5 - _Z13blelloch_scanPfS_j)
        .other          _Z13blelloch_scanPfS_j,@"STO_CUDA_ENTRY STV_DEFAULT"
_Z13blelloch_scanPfS_j:
.text._Z13blelloch_scanPfS_j:
[----:B------:R-:W-:Y:S01]  /*0000*/  LDC R1, c[0x0][0x37c] ;  /* 0x0000df00ff017b82 */ /* 0x000fe20000000800 */
[----:B------:R-:W0:Y:S07]  /*0010*/  S2R R9, SR_TID.X ;  /* 0x0000000000097919 */ /* 0x000e2e0000002100 */
[----:B------:R-:W0:Y:S01]  /*0020*/  S2UR UR4, SR_CTAID.X ;  /* 0x00000000000479c3 */ /* 0x000e220000002500 */
[----:B------:R-:W1:Y:S01]  /*0030*/  LDCU UR5, c[0x0][0x390] ;  /* 0x00007200ff0577ac */ /* 0x000e620008000800 */
[----:B------:R-:W-:Y:S01]  /*0040*/  IMAD.MOV.U32 R3, RZ, RZ, RZ ;  /* 0x000000ffff037224 */ /* 0x000fe200078e00ff */
[----:B------:R-:W2:Y:S05]  /*0050*/  LDCU.64 UR6, c[0x0][0x358] ;  /* 0x00006b00ff0677ac */ /* 0x000eaa0008000a00 */
[----:B------:R-:W0:Y:S02]  /*0060*/  LDC R2, c[0x0][0x360] ;  /* 0x0000d800ff027b82 */ /* 0x000e240000000800 */
[----:B0-----:R-:W-:-:S05]  /*0070*/  IMAD R0, R2, UR4, R9 ;  /* 0x0000000402007c24 */ /* 0x001fca000f8e0209 */
[----:B-1----:R-:W-:-:S13]  /*0080*/  ISETP.GE.U32.AND P0, PT, R0, UR5, PT ;  /* 0x0000000500007c0c */ /* 0x002fda000bf06070 */
[----:B------:R-:W0:Y:S02]  /*0090*/  @!P0 LDC.64 R4, c[0x0][0x380] ;  /* 0x0000e000ff048b82 */ /* 0x000e240000000a00 */
[----:B0-----:R-:W-:-:S05]  /*00a0*/  @!P0 IMAD.WIDE.U32 R4, R0, 0x4, R4 ;  /* 0x0000000400048825 */ /* 0x001fca00078e0004 */
[----:B--2---:R-:W2:Y:S01]  /*00b0*/  @!P0 LDG.E R3, desc[UR6][R4.64] ;  /* 0x0000000604038981 */ /* 0x004ea2000c1e1900 */
[----:B------:R-:W0:Y:S01]  /*00c0*/  S2UR UR5, SR_CgaCtaId ;  /* 0x00000000000579c3 */ /* 0x000e220000008800 */
[----:B------:R-:W-:Y:S01]  /*00d0*/  UMOV UR4, 0x400 ;  /* 0x0000040000047882 */ /* 0x000fe20000000000 */
[----:B------:R-:W-:Y:S01]  /*00e0*/  IMAD.MOV.U32 R8, RZ, RZ, 0x1 ;  /* 0x00000001ff087424 */ /* 0x000fe200078e00ff */
[----:B------:R-:W-:Y:S01]  /*00f0*/  LEA R7, R9, 0x2, 0x1 ;  /* 0x0000000209077811 */ /* 0x000fe200078e08ff */
[----:B0-----:R-:W-:-:S06]  /*0100*/  ULEA UR4, UR5, UR4, 0x18 ;  /* 0x0000000405047291 */ /* 0x001fcc000f8ec0ff */
[----:B------:R-:W-:-:S05]  /*0110*/  LEA R6, R9, UR4, 0x2 ;  /* 0x0000000409067c11 */ /* 0x000fca000f8e10ff */
[----:B--2---:R0:W-:Y:S01]  /*0120*/  STS [R6], R3 ;  /* 0x0000000306007388 */ /* 0x0041e20000000800 */
[----:B------:R-:W-:Y:S06]  /*0130*/  BAR.SYNC.DEFER_BLOCKING 0x0 ;  /* 0x0000000000007b1d */ /* 0x000fec0000010000 */
.L_x_0:
[----:B------:R-:W-:-:S04]  /*0140*/  IMAD R5, R7, R8, RZ ;  /* 0x0000000807057224 */ /* 0x000fc800078e02ff */
[----:B0-----:R-:W-:-:S05]  /*0150*/  VIADD R3, R5, 0xffffffff ;  /* 0xffffffff05037836 */ /* 0x001fca0000000000 */
[----:B------:R-:W-:-:S13]  /*0160*/  ISETP.GE.U32.AND P0, PT, R3, R2, PT ;  /* 0x000000020300720c */ /* 0x000fda0003f06070 */
[----:B------:R-:W-:Y:S01]  /*0170*/  @!P0 IADD3 R3, PT, PT, R5, -R8, RZ ;  /* 0x8000000805038210 */ /* 0x000fe20007ffe0ff */
[----:B------:R-:W-:Y:S05]  /*0180*/  @!P0 WARPSYNC.ALL ;  /* 0x0000000000008948 */ /* 0x000fea0003800000 */
[----:B------:R-:W-:-:S05]  /*0190*/  @!P0 LEA R3, R3, UR4, 0x2 ;  /* 0x0000000403038c11 */ /* 0x000fca000f8e10ff */
[C---:B------:R-:W-:Y:S02]  /*01a0*/  @!P0 IMAD R4, R8.reuse, 0x4, R3 ;  /* 0x0000000408048824 */ /* 0x040fe400078e0203 */
[----:B------:R-:W-:Y:S01]  /*01b0*/  @!P0 LDS R3, [R3+-0x4] ;  /* 0xfffffc0003038984 */ /* 0x000fe20000000800 */
[----:B------:R-:W-:-:S03]  /*01c0*/  IMAD.SHL.U32 R8, R8, 0x2, RZ ;  /* 0x0000000208087824 */ /* 0x000fc600078e00ff */
[----:B------:R-:W0:Y:S02]  /*01d0*/  @!P0 LDS R10, [R4+-0x4] ;  /* 0xfffffc00040a8984 */ /* 0x000e240000000800 */
[----:B0-----:R-:W-:-:S05]  /*01e0*/  @!P0 FADD R5, R3, R10 ;  /* 0x0000000a03058221 */ /* 0x001fca0000000000 */
[----:B------:R1:W-:Y:S01]  /*01f0*/  @!P0 STS [R4+-0x4], R5 ;  /* 0xfffffc0504008388 */ /* 0x0003e20000000800 */
[----:B------:R-:W-:Y:S01]  /*0200*/  @!P0 BAR.SYNC.DEFER_BLOCKING 0x0 ;  /* 0x0000000000008b1d */ /* 0x000fe20000010000 */
[----:B------:R-:W-:-:S13]  /*0210*/  ISETP.GT.U32.AND P0, PT, R8, R2, PT ;  /* 0x000000020800720c */ /* 0x000fda0003f04070 */
[----:B-1----:R-:W-:Y:S05]  /*0220*/  @!P0 BRA `(.L_x_0) ;  /* 0xfffffffc00c48947 */ /* 0x002fea000383ffff */
[----:B------:R-:W-:Y:S01]  /*0230*/  ISETP.NE.AND P0, PT, R9, RZ, PT ;  /* 0x000000ff0900720c */ /* 0x000fe20003f05270 */
[----:B------:R-:W-:Y:S05]  /*0240*/  WARPSYNC.ALL ;  /* 0x0000000000007948 */ /* 0x000fea0003800000 */
[----:B------:R-:W-:Y:S01]  /*0250*/  BSSY.RECONVERGENT B0, `(.L_x_1) ;  /* 0x0000017000007945 */ /* 0x000fe20003800200 */
[----:B------:R-:W-:-:S06]  /*0260*/  MOV R4, R2 ;  /* 0x0000000200047202 */ /* 0x000fcc0000000f00 */
[----:B------:R-:W-:-:S05]  /*0270*/  @!P0 LEA R3, R2, UR4, 0x2 ;  /* 0x0000000402038c11 */ /* 0x000fca000f8e10ff */
[----:B------:R0:W-:Y:S01]  /*0280*/  @!P0 STS [R3+-0x4], RZ ;  /* 0xfffffcff03008388 */ /* 0x0001e20000000800 */
[----:B------:R-:W-:Y:S06]  /*0290*/  BAR.SYNC.DEFER_BLOCKING 0x0 ;  /* 0x0000000000007b1d */ /* 0x000fec0000010000 */
.L_x_3:
[----:B------:R-:W-:Y:S01]  /*02a0*/  IMAD R5, R7, R4, RZ ;  /* 0x0000000407057224 */ /* 0x000fe200078e02ff */
[----:B------:R-:W-:Y:S02]  /*02b0*/  ISETP.GT.U32.AND P1, PT, R4, 0x1, PT ;  /* 0x000000010400780c */ /* 0x000fe40003f24070 */
[----:B------:R-:W-:Y:S01]  /*02c0*/  SHF.R.U32.HI R9, RZ, 0x1, R4 ;  /* 0x00000001ff097819 */ /* 0x000fe20000011604 */
[----:B0-----:R-:W-:-:S05]  /*02d0*/  VIADD R3, R5, 0xffffffff ;  /* 0xffffffff05037836 */ /* 0x001fca0000000000 */
[----:B------:R-:W-:-:S13]  /*02e0*/  ISETP.GE.U32.AND P0, PT, R3, R2, PT ;  /* 0x000000020300720c */ /* 0x000fda0003f06070 */
[----:B------:R-:W-:Y:S05]  /*02f0*/  @P0 BRA `(.L_x_2) ;  /* 0x0000000000280947 */ /* 0x000fea0003800000 */
[C---:B------:R-:W-:Y:S01]  /*0300*/  IMAD.IADD R3, R5.reuse, 0x1, -R4 ;  /* 0x0000000105037824 */ /* 0x040fe200078e0a04 */
[----:B------:R-:W-:Y:S01]  /*0310*/  LEA R4, R5, UR4, 0x2 ;  /* 0x0000000405047c11 */ /* 0x000fe2000f8e10ff */
[----:B------:R-:W-:Y:S05]  /*0320*/  WARPSYNC.ALL ;  /* 0x0000000000007948 */ /* 0x000fea0003800000 */
[----:B------:R-:W-:Y:S02]  /*0330*/  LEA R8, R3, UR4, 0x2 ;  /* 0x0000000403087c11 */ /* 0x000fe4000f8e10ff */
[----:B------:R-:W-:Y:S04]  /*0340*/  LDS R3, [R4+-0x4] ;  /* 0xfffffc0004037984 */ /* 0x000fe80000000800 */
[----:B------:R-:W0:Y:S02]  /*0350*/  LDS R10, [R8+-0x4] ;  /* 0xfffffc00080a7984 */ /* 0x000e240000000800 */
[----:B0-----:R-:W-:-:S05]  /*0360*/  FADD R5, R3, R10 ;  /* 0x0000000a03057221 */ /* 0x001fca0000000000 */
[----:B------:R0:W-:Y:S04]  /*0370*/  STS [R4+-0x4], R5 ;  /* 0xfffffc0504007388 */ /* 0x0001e80000000800 */
[----:B------:R0:W-:Y:S01]  /*0380*/  STS [R8+-0x4], R3 ;  /* 0xfffffc0308007388 */ /* 0x0001e20000000800 */
[----:B------:R-:W-:Y:S06]  /*0390*/  BAR.SYNC.DEFER_BLOCKING 0x0 ;  /* 0x0000000000007b1d */ /* 0x000fec0000010000 */
.L_x_2:
[----:B0-----:R-:W-:Y:S01]  /*03a0*/  MOV R4, R9 ;  /* 0x0000000900047202 */ /* 0x001fe20000000f00 */
[----:B------:R-:W-:Y:S06]  /*03b0*/  @P1 BRA `(.L_x_3) ;  /* 0xfffffffc00b81947 */ /* 0x000fec000383ffff */
[----:B------:R-:W-:Y:S05]  /*03c0*/  BSYNC.RECONVERGENT B0 ;  /* 0x0000000000007941 */ /* 0x000fea0003800200 */
.L_x_1:
[----:B------:R-:W0:Y:S02]  /*03d0*/  LDCU UR5, c[0x0][0x390] ;  /* 0x00007200ff0577ac */ /* 0x000e240008000800 */
[----:B0-----:R-:W-:-:S13]  /*03e0*/  ISETP.GE.U32.AND P0, PT, R0, UR5, PT ;  /* 0x0000000500007c0c */ /* 0x001fda000bf06070 */
[----:B------:R-:W-:Y:S05]  /*03f0*/  @P0 EXIT ;  /* 0x000000000000094d */ /* 0x000fea0003800000 */
[----:B------:R-:W0:Y:S01]  /*0400*/  LDS R5, [R6] ;  /* 0x0000000006057984 */ /* 0x000e220000000800 */
[----:B------:R-:W1:Y:S02]  /*0410*/  LDC.64 R2, c[0x0][0x388] ;  /* 0x0000e200ff027b82 */ /* 0x000e640000000a00 */
[----:B-1----:R-:W-:-:S05]  /*0420*/  IMAD.WIDE.U32 R2, R0, 0x4, R2 ;  /* 0x0000000400027825 */ /* 0x002fca00078e0002 */
[----:B0-----:R-:W-:Y:S01]  /*0430*/  STG.E desc[UR6][R2.64], R5 ;  /* 0x0000000502007986 */ /* 0x001fe2000c101906 */
[----:B------:R-:W-:Y:S05]  /*0440*/  EXIT ;  /* 0x000000000000794d */ /* 0x000fea0003800000 */
.L_x_4:
[----:B------:R-:W-:-:S00]  /*0450*/  BRA `(.L_x_4) ;  /* 0xfffffffc00fc7947 */ /* 0x000fc0000383ffff */
[----:B------:R-:W-:-:S00]  /*0460*/  NOP ;  /* 0x0000000000007918 */ /* 0x000fc00000000000 */
        /* <DEDUP_REMOVED lines=9> */
.L_x_5:


//--------------------- .nv.shared._Z13blelloch_scanPfS_j --------------------------
	.section	.nv.shared._Z13blelloch_scanPfS_j,"aw",@nobits
	.sectionflags	@""
	.align	16
	.zero		1024


//--------------------- .nv.shared.reserved.0     --------------------------
	.section	.nv.shared.reserved.0,"aw",@nobits
	.weak		__nv_reservedSMEM_offset_0_alias
	.size		__nv_reservedSMEM_offset_0_alias, 0, 64
	.other		__nv_reservedSMEM_offset_0_alias,@"STO_CUDA_RESERVED_SHARED STV_DEFAULT"
__nv_reservedSMEM_offset_0_alias:
	.zero		0
	.zero		64


//--------------------- .nv.constant0._Z13blelloch_scanPfS_j --------------------------
	.section	.nv.constant0._Z13blelloch_scanPfS_j,"a",@progbits
	.sectionflags	@""
	.align	4
.nv.constant0._Z13blelloch_scanPfS_j:
	.zero		916


//--------------------- SYMBOLS --------------------------

	.type		.nv.reservedSmem.offset0,@object
	.size		.nv.reservedSmem.offset0,0x4
	.type		.nv.reservedSmem.cap,@object
	.size		.nv.reservedSmem.cap,0x4
